//
// Generated by NVIDIA NVVM Compiler
//
// Compiler Build ID: CL-36424714
// Cuda compilation tools, release 13.0, V13.0.88
// Based on NVVM 20.0.0
//

.version 9.0
.target sm_100
.address_size 64

	// .globl	_Z11reducaoSomaPiS_
// _ZZ11reducaoSomaPiS_E14somas_parciais has been demoted

.visible .entry _Z11reducaoSomaPiS_(
	.param .u64 .ptr .align 1 _Z11reducaoSomaPiS__param_0,
	.param .u64 .ptr .align 1 _Z11reducaoSomaPiS__param_1
)
{
	.reg .pred 	%p<5>;
	.reg .b32 	%r<24>;
	.reg .b64 	%rd<9>;
	// demoted variable
	.shared .align 4 .b8 _ZZ11reducaoSomaPiS_E14somas_parciais[1024];
	ld.param.u64 	%rd2, [_Z11reducaoSomaPiS__param_0];
	ld.param.u64 	%rd1, [_Z11reducaoSomaPiS__param_1];
	cvta.to.global.u64 	%rd3, %rd2;
	mov.u32 	%r1, %ctaid.x;
	mov.u32 	%r2, %ntid.x;
	mov.u32 	%r3, %tid.x;
	mad.lo.s32 	%r7, %r1, %r2, %r3;
	mul.wide.s32 	%rd4, %r7, 4;
	add.s64 	%rd5, %rd3, %rd4;
	ld.global.u32 	%r8, [%rd5];
	shl.b32 	%r9, %r3, 2;
	mov.u32 	%r10, _ZZ11reducaoSomaPiS_E14somas_parciais;
	add.s32 	%r11, %r10, %r9;
	st.shared.u32 	[%r11], %r8;
	bar.sync 	0;
	setp.lt.u32 	%p1, %r2, 2;
	@%p1 bra 	$L__BB0_5;
	mov.b32 	%r23, 1;
$L__BB0_2:
	shl.b32 	%r5, %r23, 1;
	mul.lo.s32 	%r6, %r5, %r3;
	setp.ge.u32 	%p2, %r6, %r2;
	@%p2 bra 	$L__BB0_4;
	add.s32 	%r13, %r6, %r23;
	shl.b32 	%r14, %r13, 2;
	add.s32 	%r16, %r10, %r14;
	ld.shared.u32 	%r17, [%r16];
	shl.b32 	%r18, %r6, 2;
	add.s32 	%r19, %r10, %r18;
	ld.shared.u32 	%r20, [%r19];
	add.s32 	%r21, %r20, %r17;
	st.shared.u32 	[%r19], %r21;
$L__BB0_4:
	bar.sync 	0;
	setp.lt.u32 	%p3, %r5, %r2;
	mov.u32 	%r23, %r5;
	@%p3 bra 	$L__BB0_2;
$L__BB0_5:
	setp.ne.s32 	%p4, %r3, 0;
	@%p4 bra 	$L__BB0_7;
	ld.shared.u32 	%r22, [_ZZ11reducaoSomaPiS_E14somas_parciais];
	cvta.to.global.u64 	%rd6, %rd1;
	mul.wide.u32 	%rd7, %r1, 4;
	add.s64 	%rd8, %rd6, %rd7;
	st.global.u32 	[%rd8], %r22;
$L__BB0_7:
	ret;

}


// ===== COMPILED SASS (sm_100) =====

	.target	sm_100

	.elftype	@"ET_EXEC"


//--------------------- .note.nv.tkinfo           --------------------------
	.section	.note.nv.tkinfo,"",@"SHT_NOTE"
	.sectionflags	@"SHF_NOTE_NV_TKINFO"
	.tkinfo
        /*0018*/ 	.word	0x00000002
        /*0030*/ 	.string	""
        /*0030*/ 	.string	"ptxas"
        /*0030*/ 	.string	"Cuda compilation tools, release 13.0, V13.0.88"
        /*0030*/ 	.string	"Build cuda_13.0.r13.0/compiler.36424714_0"
        /*0030*/ 	.string	"-arch sm_100 -m 64 "



//--------------------- .note.nv.cuinfo           --------------------------
	.section	.note.nv.cuinfo,"",@"SHT_NOTE"
	.sectionflags	@"SHF_NOTE_NV_CUINFO"
        /*0018*/ 	.short	0x0002
        /*001a*/ 	.short	0x0064
        /*001c*/ 	.short	0x0082
	.zero		2


//--------------------- .nv.info                  --------------------------
	.section	.nv.info,"",@"SHT_CUDA_INFO"
	.align	4


	//----- nvinfo : EIATTR_REGCOUNT
	.align		4
        /*0000*/ 	.byte	0x04, 0x2f
        /*0002*/ 	.short	(.L_1 - .L_0)
	.align		4
.L_0:
        /*0004*/ 	.word	index@(_Z11reducaoSomaPiS_)
        /*0008*/ 	.word	0x0000000a


	//----- nvinfo : EIATTR_FRAME_SIZE
	.align		4
.L_1:
        /*000c*/ 	.byte	0x04, 0x11
        /*000e*/ 	.short	(.L_3 - .L_2)
	.align		4
.L_2:
        /*0010*/ 	.word	index@(_Z11reducaoSomaPiS_)
        /*0014*/ 	.word	0x00000000


	//----- nvinfo : EIATTR_MIN_STACK_SIZE
	.align		4
.L_3:
        /*0018*/ 	.byte	0x04, 0x12
        /*001a*/ 	.short	(.L_5 - .L_4)
	.align		4
.L_4:
        /*001c*/ 	.word	index@(_Z11reducaoSomaPiS_)
        /*0020*/ 	.word	0x00000000
.L_5:


//--------------------- .nv.compat                --------------------------
	.section	.nv.compat,"",@"SHT_CUDA_COMPAT_INFO"
	.align	4
        /*0000*/ 	.byte	0x02, 0x09, 0x00, 0x00, 0x02, 0x02, 0x01, 0x00, 0x02, 0x05, 0x05, 0x00, 0x03, 0x07, 0x01, 0x01
        /*0010*/ 	.byte	0x02, 0x03, 0x00, 0x00, 0x02, 0x06, 0x01, 0x00, 0x04, 0x0b, 0x08, 0x00, 0x09, 0x00, 0x00, 0x00
        /*0020*/ 	.byte	0x00, 0x00, 0x00, 0x00


//--------------------- .nv.info._Z11reducaoSomaPiS_ --------------------------
	.section	.nv.info._Z11reducaoSomaPiS_,"",@"SHT_CUDA_INFO"
	.sectionflags	@""
	.align	4


	//----- nvinfo : EIATTR_CUDA_API_VERSION
	.align		4
        /*0000*/ 	.byte	0x04, 0x37
        /*0002*/ 	.short	(.L_7 - .L_6)
.L_6:
        /*0004*/ 	.word	0x00000082


	//----- nvinfo : EIATTR_KPARAM_INFO
	.align		4
.L_7:
        /*0008*/ 	.byte	0x04, 0x17
        /*000a*/ 	.short	(.L_9 - .L_8)
.L_8:
        /*000c*/ 	.word	0x00000000
        /*0010*/ 	.short	0x0001
        /*0012*/ 	.short	0x0008
        /*0014*/ 	.byte	0x00, 0xf5, 0x21, 0x00


	//----- nvinfo : EIATTR_KPARAM_INFO
	.align		4
.L_9:
        /*0018*/ 	.byte	0x04, 0x17
        /*001a*/ 	.short	(.L_11 - .L_10)
.L_10:
        /*001c*/ 	.word	0x00000000
        /*0020*/ 	.short	0x0000
        /*0022*/ 	.short	0x0000
        /*0024*/ 	.byte	0x00, 0xf5, 0x21, 0x00


	//----- nvinfo : EIATTR_SPARSE_MMA_MASK
	.align		4
.L_11:
        /*0028*/ 	.byte	0x03, 0x50
        /*002a*/ 	.short	0x0000


	//----- nvinfo : EIATTR_MAXREG_COUNT
	.align		4
        /*002c*/ 	.byte	0x03, 0x1b
        /*002e*/ 	.short	0x00ff


	//----- nvinfo : EIATTR_NUM_BARRIERS
	.align		4
        /*0030*/ 	.byte	0x02, 0x4c
        /*0032*/ 	.byte	0x01
	.zero		1


	//----- nvinfo : EIATTR_MERCURY_ISA_VERSION
	.align		4
        /*0034*/ 	.byte	0x03, 0x5f
        /*0036*/ 	.short	0x0101


	//----- nvinfo : EIATTR_VRC_CTA_INIT_COUNT
	.align		4
        /*0038*/ 	.byte	0x02, 0x4a
	.zero		1
	.zero		1


	//----- nvinfo : EIATTR_EXIT_INSTR_OFFSETS
	.align		4
        /*003c*/ 	.byte	0x04, 0x1c
        /*003e*/ 	.short	(.L_13 - .L_12)


	//   ....[0]....
.L_12:
        /*0040*/ 	.word	0x00000210


	//   ....[1]....
        /*0044*/ 	.word	0x00000290


	//----- nvinfo : EIATTR_CBANK_PARAM_SIZE
	.align		4
.L_13:
        /*0048*/ 	.byte	0x03, 0x19
        /*004a*/ 	.short	0x0010


	//----- nvinfo : EIATTR_PARAM_CBANK
	.align		4
        /*004c*/ 	.byte	0x04, 0x0a
        /*004e*/ 	.short	(.L_15 - .L_14)
	.align		4
.L_14:
        /*0050*/ 	.word	index@(.nv.constant0._Z11reducaoSomaPiS_)
        /*0054*/ 	.short	0x0380
        /*0056*/ 	.short	0x0010


	//----- nvinfo : EIATTR_SW_WAR
	.align		4
.L_15:
        /*0058*/ 	.byte	0x04, 0x36
        /*005a*/ 	.short	(.L_17 - .L_16)
.L_16:
        /*005c*/ 	.word	0x00000008
.L_17:


//--------------------- .nv.callgraph             --------------------------
	.section	.nv.callgraph,"",@"SHT_CUDA_CALLGRAPH"
	.align	4
	.sectionentsize	8
	.align		4
        /*0000*/ 	.word	0x00000000
	.align		4
        /*0004*/ 	.word	0xffffffff
	.align		4
        /*0008*/ 	.word	0x00000000
	.align		4
        /*000c*/ 	.word	0xfffffffe
	.align		4
        /*0010*/ 	.word	0x00000000
	.align		4
        /*0014*/ 	.word	0xfffffffd
	.align		4
        /*0018*/ 	.word	0x00000000
	.align		4
        /*001c*/ 	.word	0xfffffffc


//--------------------- .text._Z11reducaoSomaPiS_ --------------------------
	.section	.text._Z11reducaoSomaPiS_,"ax",@progbits
	.align	128
        .global         _Z11reducaoSomaPiS_
        .type           _Z11reducaoSomaPiS_,@function
        .size           _Z11reducaoSomaPiS_,(.L_x_3 - _Z11reducaoSomaPiS_)
        .other          _Z11reducaoSomaPiS_,@"STO_CUDA_ENTRY STV_DEFAULT"
_Z11reducaoSomaPiS_:
.text._Z11reducaoSomaPiS_:
[----:B------:R-:W-:Y:S01]  /*0000*/  LDC R1, c[0x0][0x37c] ;  /* 0x0000df00ff017b82 */ /* 0x000fe20000000800 */
[----:B------:R-:W0:Y:S07]  /*0010*/  S2R R7, SR_CTAID.X ;  /* 0x0000000000077919 */ /* 0x000e2e0000002500 */
[----:B------:R-:W1:Y:S01]  /*0020*/  LDC.64 R2, c[0x0][0x380] ;  /* 0x0000e000ff027b82 */ /* 0x000e620000000a00 */
[----:B------:R-:W0:Y:S01]  /*0030*/  LDCU UR7, c[0x0][0x360] ;  /* 0x00006c00ff0777ac */ /* 0x000e220008000800 */
[----:B------:R-:W0:Y:S01]  /*0040*/  S2R R4, SR_TID.X ;  /* 0x0000000000047919 */ /* 0x000e220000002100 */
[----:B------:R-:W2:Y:S01]  /*0050*/  LDCU.64 UR8, c[0x0][0x358] ;  /* 0x00006b00ff0877ac */ /* 0x000ea20008000a00 */
[----:B0-----:R-:W-:-:S04]  /*0060*/  IMAD R5, R7, UR7, R4 ;  /* 0x0000000707057c24 */ /* 0x001fc8000f8e0204 */
[----:B-1----:R-:W-:-:S06]  /*0070*/  IMAD.WIDE R2, R5, 0x4, R2 ;  /* 0x0000000405027825 */ /* 0x002fcc00078e0202 */
[----:B--2---:R-:W2:Y:S01]  /*0080*/  LDG.E R2, desc[UR8][R2.64] ;  /* 0x0000000802027981 */ /* 0x004ea2000c1e1900 */
[----:B------:R-:W0:Y:S01]  /*0090*/  S2UR UR5, SR_CgaCtaId ;  /* 0x00000000000579c3 */ /* 0x000e220000008800 */
[----:B------:R-:W-:Y:S01]  /*00a0*/  UMOV UR4, 0x400 ;  /* 0x0000040000047882 */ /* 0x000fe20000000000 */
[----:B------:R-:W-:Y:S01]  /*00b0*/  UISETP.GE.U32.AND UP0, UPT, UR7, 0x2, UPT ;  /* 0x000000020700788c */ /* 0x000fe2000bf06070 */
[----:B------:R-:W-:Y:S01]  /*00c0*/  ISETP.NE.AND P1, PT, R4, RZ, PT ;  /* 0x000000ff0400720c */ /* 0x000fe20003f25270 */
[----:B0-----:R-:W-:-:S06]  /*00d0*/  ULEA UR4, UR5, UR4, 0x18 ;  /* 0x0000000405047291 */ /* 0x001fcc000f8ec0ff */
[----:B------:R-:W-:-:S05]  /*00e0*/  LEA R5, R4, UR4, 0x2 ;  /* 0x0000000404057c11 */ /* 0x000fca000f8e10ff */
[----:B--2---:R0:W-:Y:S01]  /*00f0*/  STS [R5], R2 ;  /* 0x0000000205007388 */ /* 0x0041e20000000800 */
[----:B------:R-:W-:Y:S06]  /*0100*/  BAR.SYNC.DEFER_BLOCKING 0x0 ;  /* 0x0000000000007b1d */ /* 0x000fec0000010000 */
[----:B------:R-:W-:Y:S05]  /*0110*/  BRA.U !UP0, `(.L_x_0) ;  /* 0x00000001083c7547 */ /* 0x000fea000b800000 */
[----:B------:R-:W-:-:S05]  /*0120*/  UMOV UR5, 0x1 ;  /* 0x0000000100057882 */ /* 0x000fca0000000000 */
.L_x_1:
[----:B------:R-:W-:-:S04]  /*0130*/  USHF.L.U32 UR6, UR5, 0x1, URZ ;  /* 0x0000000105067899 */ /* 0x000fc800080006ff */
[----:B------:R-:W-:Y:S02]  /*0140*/  UISETP.GE.U32.AND UP0, UPT, UR6, UR7, UPT ;  /* 0x000000070600728c */ /* 0x000fe4000bf06070 */
[----:B01----:R-:W-:-:S05]  /*0150*/  IMAD R2, R4, UR6, RZ ;  /* 0x0000000604027c24 */ /* 0x003fca000f8e02ff */
[----:B------:R-:W-:-:S13]  /*0160*/  ISETP.GE.U32.AND P0, PT, R2, UR7, PT ;  /* 0x0000000702007c0c */ /* 0x000fda000bf06070 */
[C---:B------:R-:W-:Y:S01]  /*0170*/  @!P0 VIADD R0, R2.reuse, UR5 ;  /* 0x0000000502008c36 */ /* 0x040fe20008000000 */
[----:B------:R-:W-:Y:S01]  /*0180*/  @!P0 LEA R2, R2, UR4, 0x2 ;  /* 0x0000000402028c11 */ /* 0x000fe2000f8e10ff */
[----:B------:R-:W-:-:S03]  /*0190*/  UMOV UR5, UR6 ;  /* 0x0000000600057c82 */ /* 0x000fc60008000000 */
[----:B------:R-:W-:Y:S01]  /*01a0*/  @!P0 LEA R0, R0, UR4, 0x2 ;  /* 0x0000000400008c11 */ /* 0x000fe2000f8e10ff */
[----:B------:R-:W-:Y:S05]  /*01b0*/  @!P0 LDS R3, [R2] ;  /* 0x0000000002038984 */ /* 0x000fea0000000800 */
[----:B------:R-:W0:Y:S02]  /*01c0*/  @!P0 LDS R0, [R0] ;  /* 0x0000000000008984 */ /* 0x000e240000000800 */
[----:B0-----:R-:W-:-:S05]  /*01d0*/  @!P0 IADD3 R3, PT, PT, R0, R3, RZ ;  /* 0x0000000300038210 */ /* 0x001fca0007ffe0ff */
[----:B------:R1:W-:Y:S01]  /*01e0*/  @!P0 STS [R2], R3 ;  /* 0x0000000302008388 */ /* 0x0003e20000000800 */
[----:B------:R-:W-:Y:S06]  /*01f0*/  BAR.SYNC.DEFER_BLOCKING 0x0 ;  /* 0x0000000000007b1d */ /* 0x000fec0000010000 */
[----:B------:R-:W-:Y:S05]  /*0200*/  BRA.U !UP0, `(.L_x_1) ;  /* 0xfffffffd08c87547 */ /* 0x000fea000b83ffff */
.L_x_0:
[----:B------:R-:W-:Y:S05]  /*0210*/  @P1 EXIT ;  /* 0x000000000000194d */ /* 0x000fea0003800000 */
[----:B------:R-:W2:Y:S01]  /*0220*/  S2UR UR5, SR_CgaCtaId ;  /* 0x00000000000579c3 */ /* 0x000ea20000008800 */
[----:B------:R-:W-:-:S07]  /*0230*/  UMOV UR4, 0x400 ;  /* 0x0000040000047882 */ /* 0x000fce0000000000 */
[----:B01----:R-:W0:Y:S01]  /*0240*/  LDC.64 R2, c[0x0][0x388] ;  /* 0x0000e200ff027b82 */ /* 0x003e220000000a00 */
[----:B--2---:R-:W-:Y:S01]  /*0250*/  ULEA UR4, UR5, UR4, 0x18 ;  /* 0x0000000405047291 */ /* 0x004fe2000f8ec0ff */
[----:B0-----:R-:W-:-:S08]  /*0260*/  IMAD.WIDE.U32 R2, R7, 0x4, R2 ;  /* 0x0000000407027825 */ /* 0x001fd000078e0002 */
[----:B------:R-:W0:Y:S04]  /*0270*/  LDS R5, [UR4] ;  /* 0x00000004ff057984 */ /* 0x000e280008000800 */
[----:B0-----:R-:W-:Y:S01]  /*0280*/  STG.E desc[UR8][R2.64], R5 ;  /* 0x0000000502007986 */ /* 0x001fe2000c101908 */
[----:B------:R-:W-:Y:S05]  /*0290*/  EXIT ;  /* 0x000000000000794d */ /* 0x000fea0003800000 */
.L_x_2:
[----:B------:R-:W-:-:S00]  /*02a0*/  BRA `(.L_x_2) ;  /* 0xfffffffc00fc7947 */ /* 0x000fc0000383ffff */
[----:B------:R-:W-:-:S00]  /*02b0*/  NOP ;  /* 0x0000000000007918 */ /* 0x000fc00000000000 */
        /* <DEDUP_REMOVED lines=12> */
.L_x_3:


//--------------------- .nv.shared._Z11reducaoSomaPiS_ --------------------------
	.section	.nv.shared._Z11reducaoSomaPiS_,"aw",@nobits
	.sectionflags	@""
	.align	4
.nv.shared._Z11reducaoSomaPiS_:
	.zero		2048


//--------------------- .nv.shared.reserved.0     --------------------------
	.section	.nv.shared.reserved.0,"aw",@nobits
	.weak		__nv_reservedSMEM_offset_0_alias
	.size		__nv_reservedSMEM_offset_0_alias, 0, 64
	.other		__nv_reservedSMEM_offset_0_alias,@"STO_CUDA_RESERVED_SHARED STV_DEFAULT"
__nv_reservedSMEM_offset_0_alias:
	.zero		0
	.zero		64


//--------------------- .nv.constant0._Z11reducaoSomaPiS_ --------------------------
	.section	.nv.constant0._Z11reducaoSomaPiS_,"a",@progbits
	.sectionflags	@""
	.align	4
.nv.constant0._Z11reducaoSomaPiS_:
	.zero		912


//--------------------- SYMBOLS --------------------------

	.type		.nv.reservedSmem.offset0,@object
	.size		.nv.reservedSmem.offset0,0x4
	.type		.nv.reservedSmem.cap,@object
	.size		.nv.reservedSmem.cap,0x4
